//
// Generated by NVIDIA NVVM Compiler
//
// Compiler Build ID: CL-36424714
// Cuda compilation tools, release 13.0, V13.0.88
// Based on NVVM 20.0.0
//

.version 9.0
.target sm_100
.address_size 64

	// .globl	_Z9mapKernelIfPFffEEvPT_iT0_

.visible .entry _Z9mapKernelIfPFffEEvPT_iT0_(
	.param .u64 .ptr .align 1 _Z9mapKernelIfPFffEEvPT_iT0__param_0,
	.param .u32 _Z9mapKernelIfPFffEEvPT_iT0__param_1,
	.param .u64 .ptr .align 1 _Z9mapKernelIfPFffEEvPT_iT0__param_2
)
{
	.reg .pred 	%p<2>;
	.reg .b32 	%r<6>;
	.reg .b32 	%f<4>;
	.reg .b64 	%rd<6>;

	ld.param.u64 	%rd1, [_Z9mapKernelIfPFffEEvPT_iT0__param_0];
	ld.param.u32 	%r2, [_Z9mapKernelIfPFffEEvPT_iT0__param_1];
	ld.param.u64 	%rd2, [_Z9mapKernelIfPFffEEvPT_iT0__param_2];
	mov.u32 	%r3, %ctaid.x;
	mov.u32 	%r4, %ntid.x;
	mov.u32 	%r5, %tid.x;
	mad.lo.s32 	%r1, %r3, %r4, %r5;
	setp.ge.s32 	%p1, %r1, %r2;
	@%p1 bra 	$L__BB0_2;
	cvta.to.global.u64 	%rd3, %rd1;
	mul.wide.s32 	%rd4, %r1, 4;
	add.s64 	%rd5, %rd3, %rd4;
	ld.global.f32 	%f1, [%rd5];
	{ // callseq 0, 0
	.param .b32 param0;
	st.param.f32 	[param0], %f1;
	.param .b32 retval0;
	prototype_0 : .callprototype (.param .b32 _) _ (.param .b32 _);
	call (retval0), 
	%rd2, 
	(
	param0
	)
	, prototype_0;
	ld.param.f32 	%f2, [retval0];
	} // callseq 0
	st.global.f32 	[%rd5], %f2;
$L__BB0_2:
	ret;

}


// ===== COMPILED SASS (sm_100) =====

	.target	sm_100

	.elftype	@"ET_EXEC"


//--------------------- .note.nv.tkinfo           --------------------------
	.section	.note.nv.tkinfo,"",@"SHT_NOTE"
	.sectionflags	@"SHF_NOTE_NV_TKINFO"
	.tkinfo
        /*0018*/ 	.word	0x00000002
        /*0030*/ 	.string	""
        /*0030*/ 	.string	"ptxas"
        /*0030*/ 	.string	"Cuda compilation tools, release 13.0, V13.0.88"
        /*0030*/ 	.string	"Build cuda_13.0.r13.0/compiler.36424714_0"
        /*0030*/ 	.string	"-arch sm_100 -m 64 "



//--------------------- .note.nv.cuinfo           --------------------------
	.section	.note.nv.cuinfo,"",@"SHT_NOTE"
	.sectionflags	@"SHF_NOTE_NV_CUINFO"
        /*0018*/ 	.short	0x0002
        /*001a*/ 	.short	0x0064
        /*001c*/ 	.short	0x0082
	.zero		2


//--------------------- .nv.info                  --------------------------
	.section	.nv.info,"",@"SHT_CUDA_INFO"
	.align	4


	//----- nvinfo : EIATTR_REGCOUNT
	.align		4
        /*0000*/ 	.byte	0x04, 0x2f
        /*0002*/ 	.short	(.L_1 - .L_0)
	.align		4
.L_0:
        /*0004*/ 	.word	index@(_Z9mapKernelIfPFffEEvPT_iT0_)
        /*0008*/ 	.word	0x00000018


	//----- nvinfo : EIATTR_FRAME_SIZE
	.align		4
.L_1:
        /*000c*/ 	.byte	0x04, 0x11
        /*000e*/ 	.short	(.L_3 - .L_2)
	.align		4
.L_2:
        /*0010*/ 	.word	index@(_Z9mapKernelIfPFffEEvPT_iT0_)
        /*0014*/ 	.word	0x00000000


	//----- nvinfo : EIATTR_MIN_STACK_SIZE
	.align		4
.L_3:
        /*0018*/ 	.byte	0x04, 0x12
        /*001a*/ 	.short	(.L_5 - .L_4)
	.align		4
.L_4:
        /*001c*/ 	.word	index@(_Z9mapKernelIfPFffEEvPT_iT0_)
        /*0020*/ 	.word	0x00000000
.L_5:


//--------------------- .nv.compat                --------------------------
	.section	.nv.compat,"",@"SHT_CUDA_COMPAT_INFO"
	.align	4
        /*0000*/ 	.byte	0x02, 0x09, 0x00, 0x00, 0x02, 0x02, 0x01, 0x00, 0x02, 0x05, 0x05, 0x00, 0x03, 0x07, 0x01, 0x01
        /*0010*/ 	.byte	0x02, 0x03, 0x00, 0x00, 0x02, 0x06, 0x01, 0x00, 0x04, 0x0b, 0x08, 0x00, 0x09, 0x00, 0x00, 0x00
        /*0020*/ 	.byte	0x00, 0x00, 0x00, 0x00


//--------------------- .nv.info._Z9mapKernelIfPFffEEvPT_iT0_ --------------------------
	.section	.nv.info._Z9mapKernelIfPFffEEvPT_iT0_,"",@"SHT_CUDA_INFO"
	.sectionflags	@""
	.align	4


	//----- nvinfo : EIATTR_CUDA_API_VERSION
	.align		4
        /*0000*/ 	.byte	0x04, 0x37
        /*0002*/ 	.short	(.L_7 - .L_6)
.L_6:
        /*0004*/ 	.word	0x00000082


	//----- nvinfo : EIATTR_KPARAM_INFO
	.align		4
.L_7:
        /*0008*/ 	.byte	0x04, 0x17
        /*000a*/ 	.short	(.L_9 - .L_8)
.L_8:
        /*000c*/ 	.word	0x00000000
        /*0010*/ 	.short	0x0002
        /*0012*/ 	.short	0x0010
        /*0014*/ 	.byte	0x00, 0xf5, 0x21, 0x00


	//----- nvinfo : EIATTR_KPARAM_INFO
	.align		4
.L_9:
        /*0018*/ 	.byte	0x04, 0x17
        /*001a*/ 	.short	(.L_11 - .L_10)
.L_10:
        /*001c*/ 	.word	0x00000000
        /*0020*/ 	.short	0x0001
        /*0022*/ 	.short	0x0008
        /*0024*/ 	.byte	0x00, 0xf0, 0x11, 0x00


	//----- nvinfo : EIATTR_KPARAM_INFO
	.align		4
.L_11:
        /*0028*/ 	.byte	0x04, 0x17
        /*002a*/ 	.short	(.L_13 - .L_12)
.L_12:
        /*002c*/ 	.word	0x00000000
        /*0030*/ 	.short	0x0000
        /*0032*/ 	.short	0x0000
        /*0034*/ 	.byte	0x00, 0xf5, 0x21, 0x00


	//----- nvinfo : EIATTR_SPARSE_MMA_MASK
	.align		4
.L_13:
        /*0038*/ 	.byte	0x03, 0x50
        /*003a*/ 	.short	0x0000


	//----- nvinfo : EIATTR_MAXREG_COUNT
	.align		4
        /*003c*/ 	.byte	0x03, 0x1b
        /*003e*/ 	.short	0x00ff


	//----- nvinfo : EIATTR_MERCURY_ISA_VERSION
	.align		4
        /*0040*/ 	.byte	0x03, 0x5f
        /*0042*/ 	.short	0x0101


	//----- nvinfo : EIATTR_VRC_CTA_INIT_COUNT
	.align		4
        /*0044*/ 	.byte	0x02, 0x4a
	.zero		1
	.zero		1


	//----- nvinfo : EIATTR_EXIT_INSTR_OFFSETS
	.align		4
        /*0048*/ 	.byte	0x04, 0x1c
        /*004a*/ 	.short	(.L_15 - .L_14)


	//   ....[0]....
.L_14:
        /*004c*/ 	.word	0x00000070


	//   ....[1]....
        /*0050*/ 	.word	0x00000110


	//----- nvinfo : EIATTR_CRS_STACK_SIZE
	.align		4
.L_15:
        /*0054*/ 	.byte	0x04, 0x1e
        /*0056*/ 	.short	(.L_17 - .L_16)
.L_16:
        /*0058*/ 	.word	0x00000000


	//----- nvinfo : EIATTR_CBANK_PARAM_SIZE
	.align		4
.L_17:
        /*005c*/ 	.byte	0x03, 0x19
        /*005e*/ 	.short	0x0018


	//----- nvinfo : EIATTR_PARAM_CBANK
	.align		4
        /*0060*/ 	.byte	0x04, 0x0a
        /*0062*/ 	.short	(.L_19 - .L_18)
	.align		4
.L_18:
        /*0064*/ 	.word	index@(.nv.constant0._Z9mapKernelIfPFffEEvPT_iT0_)
        /*0068*/ 	.short	0x0380
        /*006a*/ 	.short	0x0018


	//----- nvinfo : EIATTR_SW_WAR
	.align		4
.L_19:
        /*006c*/ 	.byte	0x04, 0x36
        /*006e*/ 	.short	(.L_21 - .L_20)
.L_20:
        /*0070*/ 	.word	0x00000008
.L_21:


//--------------------- .nv.callgraph             --------------------------
	.section	.nv.callgraph,"",@"SHT_CUDA_CALLGRAPH"
	.align	4
	.sectionentsize	8
	.align		4
        /*0000*/ 	.word	0x00000000
	.align		4
        /*0004*/ 	.word	0xffffffff
	.align		4
        /*0008*/ 	.word	0x00000000
	.align		4
        /*000c*/ 	.word	0xfffffffe
	.align		4
        /*0010*/ 	.word	0x00000000
	.align		4
        /*0014*/ 	.word	0xfffffffd
	.align		4
        /*0018*/ 	.word	0x00000000
	.align		4
        /*001c*/ 	.word	0xfffffffc


//--------------------- .text._Z9mapKernelIfPFffEEvPT_iT0_ --------------------------
	.section	.text._Z9mapKernelIfPFffEEvPT_iT0_,"ax",@progbits
	.align	128
        .global         _Z9mapKernelIfPFffEEvPT_iT0_
        .type           _Z9mapKernelIfPFffEEvPT_iT0_,@function
        .size           _Z9mapKernelIfPFffEEvPT_iT0_,(.L_x_1 - _Z9mapKernelIfPFffEEvPT_iT0_)
        .other          _Z9mapKernelIfPFffEEvPT_iT0_,@"STO_CUDA_ENTRY STV_DEFAULT"
_Z9mapKernelIfPFffEEvPT_iT0_:
.text._Z9mapKernelIfPFffEEvPT_iT0_:
[----:B------:R-:W-:Y:S01]  /*0000*/  LDC R1, c[0x0][0x37c] ;  /* 0x0000df00ff017b82 */ /* 0x000fe20000000800 */
[----:B------:R-:W0:Y:S07]  /*0010*/  S2R R0, SR_TID.X ;  /* 0x0000000000007919 */ /* 0x000e2e0000002100 */
[----:B------:R-:W0:Y:S01]  /*0020*/  S2UR UR4, SR_CTAID.X ;  /* 0x00000000000479c3 */ /* 0x000e220000002500 */
[----:B------:R-:W1:Y:S07]  /*0030*/  LDCU UR5, c[0x0][0x388] ;  /* 0x00007100ff0577ac */ /* 0x000e6e0008000800 */
[----:B------:R-:W0:Y:S02]  /*0040*/  LDC R3, c[0x0][0x360] ;  /* 0x0000d800ff037b82 */ /* 0x000e240000000800 */
[----:B0-----:R-:W-:-:S05]  /*0050*/  IMAD R3, R3, UR4, R0 ;  /* 0x0000000403037c24 */ /* 0x001fca000f8e0200 */
[----:B-1----:R-:W-:-:S13]  /*0060*/  ISETP.GE.AND P0, PT, R3, UR5, PT ;  /* 0x0000000503007c0c */ /* 0x002fda000bf06270 */
[----:B------:R-:W-:Y:S05]  /*0070*/  @P0 EXIT ;  /* 0x000000000000094d */ /* 0x000fea0003800000 */
[----:B------:R-:W0:Y:S01]  /*0080*/  LDC.64 R16, c[0x0][0x380] ;  /* 0x0000e000ff107b82 */ /* 0x000e220000000a00 */
[----:B------:R-:W1:Y:S01]  /*0090*/  LDCU.64 UR36, c[0x0][0x358] ;  /* 0x00006b00ff2477ac */ /* 0x000e620008000a00 */
[----:B0-----:R-:W-:-:S06]  /*00a0*/  IMAD.WIDE R16, R3, 0x4, R16 ;  /* 0x0000000403107825 */ /* 0x001fcc00078e0210 */
[----:B------:R-:W0:Y:S01]  /*00b0*/  LDC.64 R2, c[0x0][0x390] ;  /* 0x0000e400ff027b82 */ /* 0x000e220000000a00 */
[----:B-1----:R1:W5:Y:S01]  /*00c0*/  LDG.E R4, desc[UR36][R16.64] ;  /* 0x0000002410047981 */ /* 0x002362000c1e1900 */
[----:B------:R-:W-:Y:S01]  /*00d0*/  HFMA2 R21, -RZ, RZ, 0, 0 ;  /* 0x00000000ff157431 */ /* 0x000fe200000001ff */
[----:B------:R-:W-:-:S07]  /*00e0*/  MOV R20, 0x100 ;  /* 0x0000010000147802 */ /* 0x000fce0000000f00 */
[----:B01---5:R-:W-:Y:S05]  /*00f0*/  CALL.REL.NOINC R2 `(_Z9mapKernelIfPFffEEvPT_iT0_) ;  /* 0xfffffffc02c07344 */ /* 0x023fea0003c3ffff */
[----:B------:R-:W-:Y:S01]  /*0100*/  STG.E desc[UR36][R16.64], R4 ;  /* 0x0000000410007986 */ /* 0x000fe2000c101924 */
[----:B------:R-:W-:Y:S05]  /*0110*/  EXIT ;  /* 0x000000000000794d */ /* 0x000fea0003800000 */
.L_x_0:
[----:B------:R-:W-:-:S00]  /*0120*/  BRA `(.L_x_0) ;  /* 0xfffffffc00fc7947 */ /* 0x000fc0000383ffff */
[----:B------:R-:W-:-:S00]  /*0130*/  NOP ;  /* 0x0000000000007918 */ /* 0x000fc00000000000 */
        /* <DEDUP_REMOVED lines=12> */
.L_x_1:


//--------------------- .nv.shared.reserved.0     --------------------------
	.section	.nv.shared.reserved.0,"aw",@nobits
	.weak		__nv_reservedSMEM_offset_0_alias
	.size		__nv_reservedSMEM_offset_0_alias, 0, 64
	.other		__nv_reservedSMEM_offset_0_alias,@"STO_CUDA_RESERVED_SHARED STV_DEFAULT"
__nv_reservedSMEM_offset_0_alias:
	.zero		0
	.zero		64


//--------------------- .nv.constant0._Z9mapKernelIfPFffEEvPT_iT0_ --------------------------
	.section	.nv.constant0._Z9mapKernelIfPFffEEvPT_iT0_,"a",@progbits
	.sectionflags	@""
	.align	4
.nv.constant0._Z9mapKernelIfPFffEEvPT_iT0_:
	.zero		920


//--------------------- SYMBOLS --------------------------

	.type		.nv.reservedSmem.offset0,@object
	.size		.nv.reservedSmem.offset0,0x4
